	.headerflags	@"EF_CUDA_TEXMODE_UNIFIED EF_CUDA_64BIT_ADDRESS EF_CUDA_ACCELERATORS EF_CUDA_SM90 EF_CUDA_VIRTUAL_SM(EF_CUDA_SM90)"
	.elftype	@"ET_EXEC"


//--------------------- .nv.info                  --------------------------
	.section	.nv.info,"",@"SHT_CUDA_INFO"
	.align	4


	//----- nvinfo : EIATTR_REGCOUNT
	.align		4
        /*0000*/ 	.byte	0x04, 0x2f
        /*0002*/ 	.short	(.L_1 - .L_0)
	.align		4
.L_0:
        /*0004*/ 	.word	index@(triton_poi_fused_convolution_leaky_relu_1)
        /*0008*/ 	.word	0x0000000c


	//----- nvinfo : EIATTR_MIN_STACK_SIZE
	.align		4
.L_1:
        /*000c*/ 	.byte	0x04, 0x12
        /*000e*/ 	.short	(.L_3 - .L_2)
	.align		4
.L_2:
        /*0010*/ 	.word	index@(triton_poi_fused_convolution_leaky_relu_1)
        /*0014*/ 	.word	0x00000000


	//----- nvinfo : EIATTR_FRAME_SIZE
	.align		4
.L_3:
        /*0018*/ 	.byte	0x04, 0x11
        /*001a*/ 	.short	(.L_5 - .L_4)
	.align		4
.L_4:
        /*001c*/ 	.word	index@(triton_poi_fused_convolution_leaky_relu_1)
        /*0020*/ 	.word	0x00000000


	//----- nvinfo : EIATTR_MIN_STACK_SIZE
	.align		4
.L_5:
        /*0024*/ 	.byte	0x04, 0x12
        /*0026*/ 	.short	(.L_7 - .L_6)
	.align		4
.L_6:
        /*0028*/ 	.word	index@(triton_poi_fused_convolution_leaky_relu_1)
        /*002c*/ 	.word	0x00000000
.L_7:


//--------------------- .nv.info.triton_poi_fused_convolution_leaky_relu_1 --------------------------
	.section	.nv.info.triton_poi_fused_convolution_leaky_relu_1,"",@"SHT_CUDA_INFO"
	.sectionflags	@""
	.align	4


	//----- nvinfo : EIATTR_CUDA_API_VERSION
	.align		4
        /*0000*/ 	.byte	0x04, 0x37
        /*0002*/ 	.short	(.L_9 - .L_8)
.L_8:
        /*0004*/ 	.word	0x0000007c


	//----- nvinfo : EIATTR_KPARAM_INFO
	.align		4
.L_9:
        /*0008*/ 	.byte	0x04, 0x17
        /*000a*/ 	.short	(.L_11 - .L_10)
.L_10:
        /*000c*/ 	.word	0x00000000
        /*0010*/ 	.short	0x0002
        /*0012*/ 	.short	0x0010
        /*0014*/ 	.byte	0x00, 0xf0, 0x11, 0x00


	//----- nvinfo : EIATTR_KPARAM_INFO
	.align		4
.L_11:
        /*0018*/ 	.byte	0x04, 0x17
        /*001a*/ 	.short	(.L_13 - .L_12)
.L_12:
        /*001c*/ 	.word	0x00000000
        /*0020*/ 	.short	0x0001
        /*0022*/ 	.short	0x0008
        /*0024*/ 	.byte	0x00, 0xf4, 0x21, 0x00


	//----- nvinfo : EIATTR_KPARAM_INFO
	.align		4
.L_13:
        /*0028*/ 	.byte	0x04, 0x17
        /*002a*/ 	.short	(.L_15 - .L_14)
.L_14:
        /*002c*/ 	.word	0x00000000
        /*0030*/ 	.short	0x0000
        /*0032*/ 	.short	0x0000
        /*0034*/ 	.byte	0x00, 0xf4, 0x21, 0x00


	//----- nvinfo : EIATTR_SPARSE_MMA_MASK
	.align		4
.L_15:
        /*0038*/ 	.byte	0x03, 0x50
        /*003a*/ 	.short	0x0000


	//----- nvinfo : EIATTR_MAXREG_COUNT
	.align		4
        /*003c*/ 	.byte	0x03, 0x1b
        /*003e*/ 	.short	0x00ff


	//----- nvinfo : EIATTR_EXIT_INSTR_OFFSETS
	.align		4
        /*0040*/ 	.byte	0x04, 0x1c
        /*0042*/ 	.short	(.L_17 - .L_16)


	//   ....[0]....
.L_16:
        /*0044*/ 	.word	0x00000150


	//----- nvinfo : EIATTR_REQNTID
	.align		4
.L_17:
        /*0048*/ 	.byte	0x04, 0x10
        /*004a*/ 	.short	(.L_19 - .L_18)
.L_18:
        /*004c*/ 	.word	0x00000080
        /*0050*/ 	.word	0x00000001
        /*0054*/ 	.word	0x00000001


	//----- nvinfo : EIATTR_CBANK_PARAM_SIZE
	.align		4
.L_19:
        /*0058*/ 	.byte	0x03, 0x19
        /*005a*/ 	.short	0x0014


	//----- nvinfo : EIATTR_PARAM_CBANK
	.align		4
        /*005c*/ 	.byte	0x04, 0x0a
        /*005e*/ 	.short	(.L_21 - .L_20)
	.align		4
.L_20:
        /*0060*/ 	.word	index@(.nv.constant0.triton_poi_fused_convolution_leaky_relu_1)
        /*0064*/ 	.short	0x0210
        /*0066*/ 	.short	0x0014


	//----- nvinfo : EIATTR_SW_WAR
	.align		4
.L_21:
        /*0068*/ 	.byte	0x04, 0x36
        /*006a*/ 	.short	(.L_23 - .L_22)
.L_22:
        /*006c*/ 	.word	0x00000008
.L_23:


//--------------------- .nv.callgraph             --------------------------
	.section	.nv.callgraph,"",@"SHT_CUDA_CALLGRAPH"
	.align	4
	.sectionentsize	8
	.align		4
        /*0000*/ 	.word	0x00000000
	.align		4
        /*0004*/ 	.word	0xffffffff
	.align		4
        /*0008*/ 	.word	0x00000000
	.align		4
        /*000c*/ 	.word	0xfffffffe
	.align		4
        /*0010*/ 	.word	0x00000000
	.align		4
        /*0014*/ 	.word	0xfffffffd
	.align		4
        /*0018*/ 	.word	0x00000000
	.align		4
        /*001c*/ 	.word	0xfffffffc


//--------------------- .text.triton_poi_fused_convolution_leaky_relu_1 --------------------------
	.section	.text.triton_poi_fused_convolution_leaky_relu_1,"ax",@progbits
	.align	128
        .global         triton_poi_fused_convolution_leaky_relu_1
        .type           triton_poi_fused_convolution_leaky_relu_1,@function
        .size           triton_poi_fused_convolution_leaky_relu_1,(.L_x_1 - triton_poi_fused_convolution_leaky_relu_1)
        .other          triton_poi_fused_convolution_leaky_relu_1,@"STO_CUDA_ENTRY STV_DEFAULT"
triton_poi_fused_convolution_leaky_relu_1:
.text.triton_poi_fused_convolution_leaky_relu_1:
[----:B------:R-:W-:Y:S01]  /*0000*/  LDC R1, c[0x0][0x28] ;  /* 0x00000a00ff017b82 */ /* 0x000fe20000000800 */
[----:B------:R-:W1:Y:S07]  /*0010*/  S2R R0, SR_TID.X ;  /* 0x0000000000007919 */ /* 0x000e6e0000002100 */
[----:B------:R-:W2:Y:S01]  /*0020*/  LDC.64 R4, c[0x0][0x218] ;  /* 0x00008600ff047b82 */ /* 0x000ea20000000a00 */
[----:B------:R-:W-:Y:S01]  /*0030*/  ULDC.64 UR4, c[0x0][0x208] ;  /* 0x0000820000047ab9 */ /* 0x000fe20000000a00 */
[----:B------:R-:W3:Y:S06]  /*0040*/  S2R R7, SR_CTAID.X ;  /* 0x0000000000077919 */ /* 0x000eec0000002500 */
[----:B------:R-:W4:Y:S01]  /*0050*/  LDC.64 R2, c[0x0][0x210] ;  /* 0x00008400ff027b82 */ /* 0x000f220000000a00 */
[----:B-1----:R-:W-:-:S02]  /*0060*/  LOP3.LUT R0, R0, 0x7f, RZ, 0xc0, !PT ;  /* 0x0000007f00007812 */ /* 0x002fc400078ec0ff */
[----:B---3--:R-:W-:-:S03]  /*0070*/  SHF.R.S32.HI R6, RZ, 0x18, R7 ;  /* 0x00000018ff067819 */ /* 0x008fc60000011407 */
[----:B------:R-:W-:Y:S01]  /*0080*/  IMAD R7, R7, 0x80, R0 ;  /* 0x0000008007077824 */ /* 0x000fe200078e0200 */
[----:B------:R-:W-:-:S03]  /*0090*/  SGXT R0, R6, 0x1 ;  /* 0x000000010600781a */ /* 0x000fc60000000200 */
[----:B----4-:R-:W-:Y:S01]  /*00a0*/  IMAD.WIDE R2, R7, 0x4, R2 ;  /* 0x0000000407027825 */ /* 0x010fe200078e0202 */
[----:B------:R-:W-:-:S04]  /*00b0*/  LEA.HI R0, R0, R7, RZ, 0x6 ;  /* 0x0000000700007211 */ /* 0x000fc800078f30ff */
[----:B------:R-:W-:-:S05]  /*00c0*/  LOP3.LUT R0, R0, 0xffffffc0, RZ, 0xc0, !PT ;  /* 0xffffffc000007812 */ /* 0x000fca00078ec0ff */
[----:B------:R-:W-:Y:S02]  /*00d0*/  IMAD.IADD R9, R7, 0x1, -R0 ;  /* 0x0000000107097824 */ /* 0x000fe400078e0a00 */
[----:B------:R-:W3:Y:S02]  /*00e0*/  LDG.E R0, desc[UR4][R2.64] ;  /* 0x0000000402007981 */ /* 0x000ee4000c1e1900 */
[----:B--2---:R-:W-:-:S06]  /*00f0*/  IMAD.WIDE R4, R9, 0x4, R4 ;  /* 0x0000000409047825 */ /* 0x004fcc00078e0204 */
[----:B------:R-:W3:Y:S02]  /*0100*/  LDG.E.EL R5, desc[UR4][R4.64] ;  /* 0x0000000404057981 */ /* 0x000ee4000c2e1900 */
[C---:B---3--:R-:W-:Y:S01]  /*0110*/  FSETP.GT.AND P0, PT, R0.reuse, -R5, PT ;  /* 0x800000050000720b */ /* 0x048fe20003f04000 */
[----:B------:R-:W-:-:S12]  /*0120*/  FADD R7, R0, R5 ;  /* 0x0000000500077221 */ /* 0x000fd80000000000 */
[----:B------:R-:W-:-:S05]  /*0130*/  @!P0 FMUL R7, R7, 0.20000000298023223877 ;  /* 0x3e4ccccd07078820 */ /* 0x000fca0000400000 */
[----:B------:R-:W-:Y:S01]  /*0140*/  STG.E desc[UR4][R2.64], R7 ;  /* 0x0000000702007986 */ /* 0x000fe2000c101904 */
[----:B------:R-:W-:Y:S05]  /*0150*/  EXIT ;  /* 0x000000000000794d */ /* 0x000fea0003800000 */
.L_x_0:
[----:B------:R-:W-:-:S00]  /*0160*/  BRA `(.L_x_0) ;  /* 0xfffffffc00fc7947 */ /* 0x000fc0000383ffff */
[----:B------:R-:W-:-:S00]  /*0170*/  NOP ;  /* 0x0000000000007918 */ /* 0x000fc00000000000 */
        /* <DEDUP_REMOVED lines=8> */
.L_x_1:


//--------------------- .nv.constant0.triton_poi_fused_convolution_leaky_relu_1 --------------------------
	.section	.nv.constant0.triton_poi_fused_convolution_leaky_relu_1,"a",@progbits
	.sectionflags	@""
	.align	4
.nv.constant0.triton_poi_fused_convolution_leaky_relu_1:
	.zero		548
